//
// Generated by NVIDIA NVVM Compiler
//
// Compiler Build ID: CL-36424714
// Cuda compilation tools, release 13.0, V13.0.88
// Based on NVVM 20.0.0
//

.version 9.0
.target sm_100
.address_size 64

	// .globl	_Z7testAddPi

.visible .entry _Z7testAddPi(
	.param .u64 .ptr .align 1 _Z7testAddPi_param_0
)
{
	.reg .b32 	%r<11>;
	.reg .b64 	%rd<3>;

	ld.param.u64 	%rd1, [_Z7testAddPi_param_0];
	cvta.to.global.u64 	%rd2, %rd1;
	atom.global.add.u32 	%r1, [%rd2], 5;
	atom.global.add.u32 	%r2, [%rd2+4], 5;
	atom.global.add.u32 	%r3, [%rd2+8], 5;
	atom.global.add.u32 	%r4, [%rd2+12], 5;
	atom.global.add.u32 	%r5, [%rd2+16], 5;
	atom.global.add.u32 	%r6, [%rd2+20], 5;
	atom.global.add.u32 	%r7, [%rd2+24], 5;
	atom.global.add.u32 	%r8, [%rd2+28], 5;
	atom.global.add.u32 	%r9, [%rd2+32], 5;
	atom.global.add.u32 	%r10, [%rd2+36], 5;
	ret;

}


// ===== COMPILED SASS (sm_100) =====

	.target	sm_100

	.elftype	@"ET_EXEC"


//--------------------- .note.nv.tkinfo           --------------------------
	.section	.note.nv.tkinfo,"",@"SHT_NOTE"
	.sectionflags	@"SHF_NOTE_NV_TKINFO"
	.tkinfo
        /*0018*/ 	.word	0x00000002
        /*0030*/ 	.string	""
        /*0030*/ 	.string	"ptxas"
        /*0030*/ 	.string	"Cuda compilation tools, release 13.0, V13.0.88"
        /*0030*/ 	.string	"Build cuda_13.0.r13.0/compiler.36424714_0"
        /*0030*/ 	.string	"-arch sm_100 -m 64 "



//--------------------- .note.nv.cuinfo           --------------------------
	.section	.note.nv.cuinfo,"",@"SHT_NOTE"
	.sectionflags	@"SHF_NOTE_NV_CUINFO"
        /*0018*/ 	.short	0x0002
        /*001a*/ 	.short	0x0064
        /*001c*/ 	.short	0x0082
	.zero		2


//--------------------- .nv.info                  --------------------------
	.section	.nv.info,"",@"SHT_CUDA_INFO"
	.align	4


	//----- nvinfo : EIATTR_REGCOUNT
	.align		4
        /*0000*/ 	.byte	0x04, 0x2f
        /*0002*/ 	.short	(.L_1 - .L_0)
	.align		4
.L_0:
        /*0004*/ 	.word	index@(_Z7testAddPi)
        /*0008*/ 	.word	0x0000000a


	//----- nvinfo : EIATTR_FRAME_SIZE
	.align		4
.L_1:
        /*000c*/ 	.byte	0x04, 0x11
        /*000e*/ 	.short	(.L_3 - .L_2)
	.align		4
.L_2:
        /*0010*/ 	.word	index@(_Z7testAddPi)
        /*0014*/ 	.word	0x00000000


	//----- nvinfo : EIATTR_MIN_STACK_SIZE
	.align		4
.L_3:
        /*0018*/ 	.byte	0x04, 0x12
        /*001a*/ 	.short	(.L_5 - .L_4)
	.align		4
.L_4:
        /*001c*/ 	.word	index@(_Z7testAddPi)
        /*0020*/ 	.word	0x00000000
.L_5:


//--------------------- .nv.compat                --------------------------
	.section	.nv.compat,"",@"SHT_CUDA_COMPAT_INFO"
	.align	4
        /*0000*/ 	.byte	0x02, 0x09, 0x00, 0x00, 0x02, 0x02, 0x01, 0x00, 0x02, 0x05, 0x05, 0x00, 0x03, 0x07, 0x01, 0x01
        /*0010*/ 	.byte	0x02, 0x03, 0x00, 0x00, 0x02, 0x06, 0x01, 0x00, 0x04, 0x0b, 0x08, 0x00, 0x09, 0x00, 0x00, 0x00
        /*0020*/ 	.byte	0x00, 0x00, 0x00, 0x00


//--------------------- .nv.info._Z7testAddPi     --------------------------
	.section	.nv.info._Z7testAddPi,"",@"SHT_CUDA_INFO"
	.sectionflags	@""
	.align	4


	//----- nvinfo : EIATTR_CUDA_API_VERSION
	.align		4
        /*0000*/ 	.byte	0x04, 0x37
        /*0002*/ 	.short	(.L_7 - .L_6)
.L_6:
        /*0004*/ 	.word	0x00000082


	//----- nvinfo : EIATTR_KPARAM_INFO
	.align		4
.L_7:
        /*0008*/ 	.byte	0x04, 0x17
        /*000a*/ 	.short	(.L_9 - .L_8)
.L_8:
        /*000c*/ 	.word	0x00000000
        /*0010*/ 	.short	0x0000
        /*0012*/ 	.short	0x0000
        /*0014*/ 	.byte	0x00, 0xf5, 0x21, 0x00


	//----- nvinfo : EIATTR_SPARSE_MMA_MASK
	.align		4
.L_9:
        /*0018*/ 	.byte	0x03, 0x50
        /*001a*/ 	.short	0x0000


	//----- nvinfo : EIATTR_MAXREG_COUNT
	.align		4
        /*001c*/ 	.byte	0x03, 0x1b
        /*001e*/ 	.short	0x00ff


	//----- nvinfo : EIATTR_MERCURY_ISA_VERSION
	.align		4
        /*0020*/ 	.byte	0x03, 0x5f
        /*0022*/ 	.short	0x0101


	//----- nvinfo : EIATTR_INT_WARP_WIDE_INSTR_OFFSETS
	.align		4
        /*0024*/ 	.byte	0x04, 0x31
        /*0026*/ 	.short	(.L_11 - .L_10)


	//   ....[0]....
.L_10:
        /*0028*/ 	.word	0x00000040


	//----- nvinfo : EIATTR_VRC_CTA_INIT_COUNT
	.align		4
.L_11:
        /*002c*/ 	.byte	0x02, 0x4a
	.zero		1
	.zero		1


	//----- nvinfo : EIATTR_EXIT_INSTR_OFFSETS
	.align		4
        /*0030*/ 	.byte	0x04, 0x1c
        /*0032*/ 	.short	(.L_13 - .L_12)


	//   ....[0]....
.L_12:
        /*0034*/ 	.word	0x00000180


	//----- nvinfo : EIATTR_CBANK_PARAM_SIZE
	.align		4
.L_13:
        /*0038*/ 	.byte	0x03, 0x19
        /*003a*/ 	.short	0x0008


	//----- nvinfo : EIATTR_PARAM_CBANK
	.align		4
        /*003c*/ 	.byte	0x04, 0x0a
        /*003e*/ 	.short	(.L_15 - .L_14)
	.align		4
.L_14:
        /*0040*/ 	.word	index@(.nv.constant0._Z7testAddPi)
        /*0044*/ 	.short	0x0380
        /*0046*/ 	.short	0x0008


	//----- nvinfo : EIATTR_SW_WAR
	.align		4
.L_15:
        /*0048*/ 	.byte	0x04, 0x36
        /*004a*/ 	.short	(.L_17 - .L_16)
.L_16:
        /*004c*/ 	.word	0x00000008
.L_17:


//--------------------- .nv.callgraph             --------------------------
	.section	.nv.callgraph,"",@"SHT_CUDA_CALLGRAPH"
	.align	4
	.sectionentsize	8
	.align		4
        /*0000*/ 	.word	0x00000000
	.align		4
        /*0004*/ 	.word	0xffffffff
	.align		4
        /*0008*/ 	.word	0x00000000
	.align		4
        /*000c*/ 	.word	0xfffffffe
	.align		4
        /*0010*/ 	.word	0x00000000
	.align		4
        /*0014*/ 	.word	0xfffffffd
	.align		4
        /*0018*/ 	.word	0x00000000
	.align		4
        /*001c*/ 	.word	0xfffffffc


//--------------------- .text._Z7testAddPi        --------------------------
	.section	.text._Z7testAddPi,"ax",@progbits
	.align	128
        .global         _Z7testAddPi
        .type           _Z7testAddPi,@function
        .size           _Z7testAddPi,(.L_x_1 - _Z7testAddPi)
        .other          _Z7testAddPi,@"STO_CUDA_ENTRY STV_DEFAULT"
_Z7testAddPi:
.text._Z7testAddPi:
[----:B------:R-:W-:Y:S01]  /*0000*/  LDC R1, c[0x0][0x37c] ;  /* 0x0000df00ff017b82 */ /* 0x000fe20000000800 */
[----:B------:R-:W0:Y:S01]  /*0010*/  S2R R4, SR_LANEID ;  /* 0x0000000000047919 */ /* 0x000e220000000000 */
[----:B------:R-:W1:Y:S06]  /*0020*/  LDCU.64 UR4, c[0x0][0x380] ;  /* 0x00007000ff0477ac */ /* 0x000e6c0008000a00 */
[----:B------:R-:W2:Y:S01]  /*0030*/  LDC.64 R2, c[0x0][0x380] ;  /* 0x0000e000ff027b82 */ /* 0x000ea20000000a00 */
[----:B------:R-:W-:Y:S02]  /*0040*/  VOTEU.ANY UR6, UPT, PT ;  /* 0x0000000000067886 */ /* 0x000fe400038e0100 */
[----:B------:R-:W3:Y:S01]  /*0050*/  POPC R0, UR6 ;  /* 0x0000000600007d09 */ /* 0x000ee20008000000 */
[----:B------:R-:W-:Y:S01]  /*0060*/  UFLO.U32 UR8, UR6 ;  /* 0x00000006000872bd */ /* 0x000fe200080e0000 */
[----:B------:R-:W2:Y:S01]  /*0070*/  LDCU.64 UR6, c[0x0][0x358] ;  /* 0x00006b00ff0677ac */ /* 0x000ea20008000a00 */
[----:B-1----:R-:W-:Y:S01]  /*0080*/  UIADD3 UR4, UP0, UPT, UR4, 0x4, URZ ;  /* 0x0000000404047890 */ /* 0x002fe2000ff1e0ff */
[----:B---3--:R-:W-:-:S03]  /*0090*/  IMAD R7, R0, 0x5, RZ ;  /* 0x0000000500077824 */ /* 0x008fc600078e02ff */
[----:B------:R-:W-:-:S06]  /*00a0*/  UIADD3.X UR5, UPT, UPT, URZ, UR5, URZ, UP0, !UPT ;  /* 0x00000005ff057290 */ /* 0x000fcc00087fe4ff */
[----:B------:R-:W-:Y:S02]  /*00b0*/  MOV R5, UR5 ;  /* 0x0000000500057c02 */ /* 0x000fe40008000f00 */
[----:B0-----:R-:W-:Y:S02]  /*00c0*/  ISETP.EQ.U32.AND P0, PT, R4, UR8, PT ;  /* 0x0000000804007c0c */ /* 0x001fe4000bf02070 */
[----:B------:R-:W-:-:S11]  /*00d0*/  MOV R4, UR4 ;  /* 0x0000000400047c02 */ /* 0x000fd60008000f00 */
[----:B--2---:R-:W-:Y:S04]  /*00e0*/  @P0 REDG.E.ADD.STRONG.GPU desc[UR6][R2.64], R7 ;  /* 0x000000070200098e */ /* 0x004fe8000c12e106 */
[----:B------:R-:W-:Y:S04]  /*00f0*/  @P0 REDG.E.ADD.STRONG.GPU desc[UR6][R4.64], R7 ;  /* 0x000000070400098e */ /* 0x000fe8000c12e106 */
[----:B------:R-:W-:Y:S04]  /*0100*/  @P0 REDG.E.ADD.STRONG.GPU desc[UR6][R4.64+0x4], R7 ;  /* 0x000004070400098e */ /* 0x000fe8000c12e106 */
[----:B------:R-:W-:Y:S04]  /*0110*/  @P0 REDG.E.ADD.STRONG.GPU desc[UR6][R4.64+0x8], R7 ;  /* 0x000008070400098e */ /* 0x000fe8000c12e106 */
[----:B------:R-:W-:Y:S04]  /*0120*/  @P0 REDG.E.ADD.STRONG.GPU desc[UR6][R4.64+0xc], R7 ;  /* 0x00000c070400098e */ /* 0x000fe8000c12e106 */
[----:B------:R-:W-:Y:S04]  /*0130*/  @P0 REDG.E.ADD.STRONG.GPU desc[UR6][R4.64+0x10], R7 ;  /* 0x000010070400098e */ /* 0x000fe8000c12e106 */
[----:B------:R-:W-:Y:S04]  /*0140*/  @P0 REDG.E.ADD.STRONG.GPU desc[UR6][R4.64+0x14], R7 ;  /* 0x000014070400098e */ /* 0x000fe8000c12e106 */
[----:B------:R-:W-:Y:S04]  /*0150*/  @P0 REDG.E.ADD.STRONG.GPU desc[UR6][R4.64+0x18], R7 ;  /* 0x000018070400098e */ /* 0x000fe8000c12e106 */
[----:B------:R-:W-:Y:S04]  /*0160*/  @P0 REDG.E.ADD.STRONG.GPU desc[UR6][R4.64+0x1c], R7 ;  /* 0x00001c070400098e */ /* 0x000fe8000c12e106 */
[----:B------:R-:W-:Y:S01]  /*0170*/  @P0 REDG.E.ADD.STRONG.GPU desc[UR6][R4.64+0x20], R7 ;  /* 0x000020070400098e */ /* 0x000fe2000c12e106 */
[----:B------:R-:W-:Y:S05]  /*0180*/  EXIT ;  /* 0x000000000000794d */ /* 0x000fea0003800000 */
.L_x_0:
[----:B------:R-:W-:-:S00]  /*0190*/  BRA `(.L_x_0) ;  /* 0xfffffffc00fc7947 */ /* 0x000fc0000383ffff */
[----:B------:R-:W-:-:S00]  /*01a0*/  NOP ;  /* 0x0000000000007918 */ /* 0x000fc00000000000 */
        /* <DEDUP_REMOVED lines=13> */
.L_x_1:


//--------------------- .nv.shared.reserved.0     --------------------------
	.section	.nv.shared.reserved.0,"aw",@nobits
	.weak		__nv_reservedSMEM_offset_0_alias
	.size		__nv_reservedSMEM_offset_0_alias, 0, 64
	.other		__nv_reservedSMEM_offset_0_alias,@"STO_CUDA_RESERVED_SHARED STV_DEFAULT"
__nv_reservedSMEM_offset_0_alias:
	.zero		0
	.zero		64


//--------------------- .nv.constant0._Z7testAddPi --------------------------
	.section	.nv.constant0._Z7testAddPi,"a",@progbits
	.sectionflags	@""
	.align	4
.nv.constant0._Z7testAddPi:
	.zero		904


//--------------------- SYMBOLS --------------------------

	.type		.nv.reservedSmem.offset0,@object
	.size		.nv.reservedSmem.offset0,0x4
